//
// Generated by NVIDIA NVVM Compiler
//
// Compiler Build ID: CL-36424714
// Cuda compilation tools, release 13.0, V13.0.88
// Based on NVVM 20.0.0
//

.version 9.0
.target sm_100
.address_size 64

	// .globl	_Z16setRowReadColDynIiEvPT_
.extern .shared .align 16 .b8 tile[];

.visible .entry _Z16setRowReadColDynIiEvPT_(
	.param .u64 .ptr .align 1 _Z16setRowReadColDynIiEvPT__param_0
)
{
	.reg .b32 	%r<11>;
	.reg .b64 	%rd<5>;

	ld.param.u64 	%rd1, [_Z16setRowReadColDynIiEvPT__param_0];
	cvta.to.global.u64 	%rd2, %rd1;
	mov.u32 	%r1, %tid.x;
	mov.u32 	%r2, %ntid.x;
	mov.u32 	%r3, %tid.y;
	mad.lo.s32 	%r4, %r2, %r3, %r1;
	mov.u32 	%r5, %ntid.y;
	mad.lo.s32 	%r6, %r5, %r1, %r3;
	shl.b32 	%r7, %r4, 2;
	mov.u32 	%r8, tile;
	add.s32 	%r9, %r8, %r7;
	st.shared.u32 	[%r9], %r4;
	bar.sync 	0;
	ld.shared.u32 	%r10, [%r9];
	mul.wide.u32 	%rd3, %r6, 4;
	add.s64 	%rd4, %rd2, %rd3;
	st.global.u32 	[%rd4], %r10;
	ret;

}


// ===== COMPILED SASS (sm_100) =====

	.target	sm_100

	.elftype	@"ET_EXEC"


//--------------------- .note.nv.tkinfo           --------------------------
	.section	.note.nv.tkinfo,"",@"SHT_NOTE"
	.sectionflags	@"SHF_NOTE_NV_TKINFO"
	.tkinfo
        /*0018*/ 	.word	0x00000002
        /*0030*/ 	.string	""
        /*0030*/ 	.string	"ptxas"
        /*0030*/ 	.string	"Cuda compilation tools, release 13.0, V13.0.88"
        /*0030*/ 	.string	"Build cuda_13.0.r13.0/compiler.36424714_0"
        /*0030*/ 	.string	"-arch sm_100 -m 64 "



//--------------------- .note.nv.cuinfo           --------------------------
	.section	.note.nv.cuinfo,"",@"SHT_NOTE"
	.sectionflags	@"SHF_NOTE_NV_CUINFO"
        /*0018*/ 	.short	0x0002
        /*001a*/ 	.short	0x0064
        /*001c*/ 	.short	0x0082
	.zero		2


//--------------------- .nv.info                  --------------------------
	.section	.nv.info,"",@"SHT_CUDA_INFO"
	.align	4


	//----- nvinfo : EIATTR_REGCOUNT
	.align		4
        /*0000*/ 	.byte	0x04, 0x2f
        /*0002*/ 	.short	(.L_1 - .L_0)
	.align		4
.L_0:
        /*0004*/ 	.word	index@(_Z16setRowReadColDynIiEvPT_)
        /*0008*/ 	.word	0x0000000c


	//----- nvinfo : EIATTR_FRAME_SIZE
	.align		4
.L_1:
        /*000c*/ 	.byte	0x04, 0x11
        /*000e*/ 	.short	(.L_3 - .L_2)
	.align		4
.L_2:
        /*0010*/ 	.word	index@(_Z16setRowReadColDynIiEvPT_)
        /*0014*/ 	.word	0x00000000


	//----- nvinfo : EIATTR_MIN_STACK_SIZE
	.align		4
.L_3:
        /*0018*/ 	.byte	0x04, 0x12
        /*001a*/ 	.short	(.L_5 - .L_4)
	.align		4
.L_4:
        /*001c*/ 	.word	index@(_Z16setRowReadColDynIiEvPT_)
        /*0020*/ 	.word	0x00000000
.L_5:


//--------------------- .nv.compat                --------------------------
	.section	.nv.compat,"",@"SHT_CUDA_COMPAT_INFO"
	.align	4
        /*0000*/ 	.byte	0x02, 0x09, 0x00, 0x00, 0x02, 0x02, 0x01, 0x00, 0x02, 0x05, 0x05, 0x00, 0x03, 0x07, 0x01, 0x01
        /*0010*/ 	.byte	0x02, 0x03, 0x00, 0x00, 0x02, 0x06, 0x01, 0x00, 0x04, 0x0b, 0x08, 0x00, 0x09, 0x00, 0x00, 0x00
        /*0020*/ 	.byte	0x00, 0x00, 0x00, 0x00


//--------------------- .nv.info._Z16setRowReadColDynIiEvPT_ --------------------------
	.section	.nv.info._Z16setRowReadColDynIiEvPT_,"",@"SHT_CUDA_INFO"
	.sectionflags	@""
	.align	4


	//----- nvinfo : EIATTR_CUDA_API_VERSION
	.align		4
        /*0000*/ 	.byte	0x04, 0x37
        /*0002*/ 	.short	(.L_7 - .L_6)
.L_6:
        /*0004*/ 	.word	0x00000082


	//----- nvinfo : EIATTR_KPARAM_INFO
	.align		4
.L_7:
        /*0008*/ 	.byte	0x04, 0x17
        /*000a*/ 	.short	(.L_9 - .L_8)
.L_8:
        /*000c*/ 	.word	0x00000000
        /*0010*/ 	.short	0x0000
        /*0012*/ 	.short	0x0000
        /*0014*/ 	.byte	0x00, 0xf5, 0x21, 0x00


	//----- nvinfo : EIATTR_SPARSE_MMA_MASK
	.align		4
.L_9:
        /*0018*/ 	.byte	0x03, 0x50
        /*001a*/ 	.short	0x0000


	//----- nvinfo : EIATTR_MAXREG_COUNT
	.align		4
        /*001c*/ 	.byte	0x03, 0x1b
        /*001e*/ 	.short	0x00ff


	//----- nvinfo : EIATTR_NUM_BARRIERS
	.align		4
        /*0020*/ 	.byte	0x02, 0x4c
        /*0022*/ 	.byte	0x01
	.zero		1


	//----- nvinfo : EIATTR_MERCURY_ISA_VERSION
	.align		4
        /*0024*/ 	.byte	0x03, 0x5f
        /*0026*/ 	.short	0x0101


	//----- nvinfo : EIATTR_VRC_CTA_INIT_COUNT
	.align		4
        /*0028*/ 	.byte	0x02, 0x4a
	.zero		1
	.zero		1


	//----- nvinfo : EIATTR_EXIT_INSTR_OFFSETS
	.align		4
        /*002c*/ 	.byte	0x04, 0x1c
        /*002e*/ 	.short	(.L_11 - .L_10)


	//   ....[0]....
.L_10:
        /*0030*/ 	.word	0x00000120


	//----- nvinfo : EIATTR_CBANK_PARAM_SIZE
	.align		4
.L_11:
        /*0034*/ 	.byte	0x03, 0x19
        /*0036*/ 	.short	0x0008


	//----- nvinfo : EIATTR_PARAM_CBANK
	.align		4
        /*0038*/ 	.byte	0x04, 0x0a
        /*003a*/ 	.short	(.L_13 - .L_12)
	.align		4
.L_12:
        /*003c*/ 	.word	index@(.nv.constant0._Z16setRowReadColDynIiEvPT_)
        /*0040*/ 	.short	0x0380
        /*0042*/ 	.short	0x0008


	//----- nvinfo : EIATTR_SW_WAR
	.align		4
.L_13:
        /*0044*/ 	.byte	0x04, 0x36
        /*0046*/ 	.short	(.L_15 - .L_14)
.L_14:
        /*0048*/ 	.word	0x00000008
.L_15:


//--------------------- .nv.callgraph             --------------------------
	.section	.nv.callgraph,"",@"SHT_CUDA_CALLGRAPH"
	.align	4
	.sectionentsize	8
	.align		4
        /*0000*/ 	.word	0x00000000
	.align		4
        /*0004*/ 	.word	0xffffffff
	.align		4
        /*0008*/ 	.word	0x00000000
	.align		4
        /*000c*/ 	.word	0xfffffffe
	.align		4
        /*0010*/ 	.word	0x00000000
	.align		4
        /*0014*/ 	.word	0xfffffffd
	.align		4
        /*0018*/ 	.word	0x00000000
	.align		4
        /*001c*/ 	.word	0xfffffffc


//--------------------- .text._Z16setRowReadColDynIiEvPT_ --------------------------
	.section	.text._Z16setRowReadColDynIiEvPT_,"ax",@progbits
	.align	128
        .global         _Z16setRowReadColDynIiEvPT_
        .type           _Z16setRowReadColDynIiEvPT_,@function
        .size           _Z16setRowReadColDynIiEvPT_,(.L_x_1 - _Z16setRowReadColDynIiEvPT_)
        .other          _Z16setRowReadColDynIiEvPT_,@"STO_CUDA_ENTRY STV_DEFAULT"
_Z16setRowReadColDynIiEvPT_:
.text._Z16setRowReadColDynIiEvPT_:
[----:B------:R-:W-:Y:S01]  /*0000*/  LDC R1, c[0x0][0x37c] ;  /* 0x0000df00ff017b82 */ /* 0x000fe20000000800 */
[----:B------:R-:W0:Y:S07]  /*0010*/  S2R R5, SR_TID.X ;  /* 0x0000000000057919 */ /* 0x000e2e0000002100 */
[----:B------:R-:W1:Y:S01]  /*0020*/  S2UR UR5, SR_CgaCtaId ;  /* 0x00000000000579c3 */ /* 0x000e620000008800 */
[----:B------:R-:W0:Y:S01]  /*0030*/  LDCU UR6, c[0x0][0x360] ;  /* 0x00006c00ff0677ac */ /* 0x000e220008000800 */
[----:B------:R-:W0:Y:S01]  /*0040*/  S2R R4, SR_TID.Y ;  /* 0x0000000000047919 */ /* 0x000e220000002200 */
[----:B------:R-:W-:-:S05]  /*0050*/  UMOV UR4, 0x400 ;  /* 0x0000040000047882 */ /* 0x000fca0000000000 */
[----:B------:R-:W2:Y:S01]  /*0060*/  LDC.64 R2, c[0x0][0x380] ;  /* 0x0000e000ff027b82 */ /* 0x000ea20000000a00 */
[----:B-1----:R-:W-:Y:S01]  /*0070*/  ULEA UR4, UR5, UR4, 0x18 ;  /* 0x0000000405047291 */ /* 0x002fe2000f8ec0ff */
[----:B0-----:R-:W-:Y:S01]  /*0080*/  IMAD R0, R4, UR6, R5 ;  /* 0x0000000604007c24 */ /* 0x001fe2000f8e0205 */
[----:B------:R-:W0:Y:S04]  /*0090*/  LDCU UR6, c[0x0][0x364] ;  /* 0x00006c80ff0677ac */ /* 0x000e280008000800 */
[----:B------:R-:W-:-:S05]  /*00a0*/  LEA R7, R0, UR4, 0x2 ;  /* 0x0000000400077c11 */ /* 0x000fca000f8e10ff */
[----:B------:R-:W1:Y:S01]  /*00b0*/  LDCU.64 UR4, c[0x0][0x358] ;  /* 0x00006b00ff0477ac */ /* 0x000e620008000a00 */
[----:B------:R-:W-:Y:S01]  /*00c0*/  STS [R7], R0 ;  /* 0x0000000007007388 */ /* 0x000fe20000000800 */
[----:B------:R-:W-:Y:S01]  /*00d0*/  BAR.SYNC.DEFER_BLOCKING 0x0 ;  /* 0x0000000000007b1d */ /* 0x000fe20000010000 */
[----:B0-----:R-:W-:-:S04]  /*00e0*/  IMAD R5, R5, UR6, R4 ;  /* 0x0000000605057c24 */ /* 0x001fc8000f8e0204 */
[----:B--2---:R-:W-:Y:S01]  /*00f0*/  IMAD.WIDE.U32 R2, R5, 0x4, R2 ;  /* 0x0000000405027825 */ /* 0x004fe200078e0002 */
[----:B------:R-:W1:Y:S04]  /*0100*/  LDS R9, [R7] ;  /* 0x0000000007097984 */ /* 0x000e680000000800 */
[----:B-1----:R-:W-:Y:S01]  /*0110*/  STG.E desc[UR4][R2.64], R9 ;  /* 0x0000000902007986 */ /* 0x002fe2000c101904 */
[----:B------:R-:W-:Y:S05]  /*0120*/  EXIT ;  /* 0x000000000000794d */ /* 0x000fea0003800000 */
.L_x_0:
[----:B------:R-:W-:-:S00]  /*0130*/  BRA `(.L_x_0) ;  /* 0xfffffffc00fc7947 */ /* 0x000fc0000383ffff */
[----:B------:R-:W-:-:S00]  /*0140*/  NOP ;  /* 0x0000000000007918 */ /* 0x000fc00000000000 */
        /* <DEDUP_REMOVED lines=11> */
.L_x_1:


//--------------------- .nv.shared._Z16setRowReadColDynIiEvPT_ --------------------------
	.section	.nv.shared._Z16setRowReadColDynIiEvPT_,"aw",@nobits
	.sectionflags	@""
	.align	16
	.zero		1024


//--------------------- .nv.shared.reserved.0     --------------------------
	.section	.nv.shared.reserved.0,"aw",@nobits
	.weak		__nv_reservedSMEM_offset_0_alias
	.size		__nv_reservedSMEM_offset_0_alias, 0, 64
	.other		__nv_reservedSMEM_offset_0_alias,@"STO_CUDA_RESERVED_SHARED STV_DEFAULT"
__nv_reservedSMEM_offset_0_alias:
	.zero		0
	.zero		64


//--------------------- .nv.constant0._Z16setRowReadColDynIiEvPT_ --------------------------
	.section	.nv.constant0._Z16setRowReadColDynIiEvPT_,"a",@progbits
	.sectionflags	@""
	.align	4
.nv.constant0._Z16setRowReadColDynIiEvPT_:
	.zero		904


//--------------------- SYMBOLS --------------------------

	.type		.nv.reservedSmem.offset0,@object
	.size		.nv.reservedSmem.offset0,0x4
	.type		.nv.reservedSmem.cap,@object
	.size		.nv.reservedSmem.cap,0x4
